//
// Generated by NVIDIA NVVM Compiler
//
// Compiler Build ID: CL-36424714
// Cuda compilation tools, release 13.0, V13.0.88
// Based on NVVM 20.0.0
//

.version 9.0
.target sm_100
.address_size 64

	// .globl	_Z9histogramPiS_iii
.extern .shared .align 16 .b8 s_histogram[];
.extern .shared .align 16 .b8 shmem[];

.visible .entry _Z9histogramPiS_iii(
	.param .u64 .ptr .align 1 _Z9histogramPiS_iii_param_0,
	.param .u64 .ptr .align 1 _Z9histogramPiS_iii_param_1,
	.param .u32 _Z9histogramPiS_iii_param_2,
	.param .u32 _Z9histogramPiS_iii_param_3,
	.param .u32 _Z9histogramPiS_iii_param_4
)
{
	.reg .pred 	%p<7>;
	.reg .b32 	%r<37>;
	.reg .b64 	%rd<9>;

	ld.param.u64 	%rd3, [_Z9histogramPiS_iii_param_0];
	ld.param.u64 	%rd4, [_Z9histogramPiS_iii_param_1];
	ld.param.u32 	%r12, [_Z9histogramPiS_iii_param_2];
	ld.param.u32 	%r13, [_Z9histogramPiS_iii_param_3];
	ld.param.u32 	%r14, [_Z9histogramPiS_iii_param_4];
	mov.u32 	%r36, %tid.x;
	setp.ge.s32 	%p1, %r36, %r14;
	@%p1 bra 	$L__BB0_3;
	mov.u32 	%r2, %ntid.x;
	mov.u32 	%r16, s_histogram;
	mov.u32 	%r34, %r36;
$L__BB0_2:
	shl.b32 	%r15, %r34, 2;
	add.s32 	%r17, %r16, %r15;
	mov.b32 	%r18, 0;
	st.shared.u32 	[%r17], %r18;
	add.s32 	%r34, %r34, %r2;
	setp.lt.s32 	%p2, %r34, %r14;
	@%p2 bra 	$L__BB0_2;
$L__BB0_3:
	bar.sync 	0;
	mov.u32 	%r19, %ctaid.x;
	mov.u32 	%r5, %ntid.x;
	mad.lo.s32 	%r35, %r19, %r5, %r36;
	setp.ge.s32 	%p3, %r35, %r13;
	@%p3 bra 	$L__BB0_6;
	mov.u32 	%r20, %nctaid.x;
	mul.lo.s32 	%r7, %r5, %r20;
	cvta.to.global.u64 	%rd1, %rd3;
	mov.u32 	%r26, s_histogram;
$L__BB0_5:
	mul.wide.s32 	%rd5, %r35, 4;
	add.s64 	%rd6, %rd1, %rd5;
	ld.global.u32 	%r22, [%rd6];
	mov.b32 	%r23, 0;
	// begin inline asm
	bfe.u32 %r21, %r22, %r23, %r12;
	// end inline asm
	shl.b32 	%r25, %r21, 2;
	add.s32 	%r27, %r26, %r25;
	atom.shared.add.u32 	%r28, [%r27], 1;
	add.s32 	%r35, %r35, %r7;
	setp.lt.s32 	%p4, %r35, %r13;
	@%p4 bra 	$L__BB0_5;
$L__BB0_6:
	setp.ge.s32 	%p5, %r36, %r14;
	bar.sync 	0;
	@%p5 bra 	$L__BB0_9;
	cvta.to.global.u64 	%rd2, %rd4;
	mov.u32 	%r30, s_histogram;
$L__BB0_8:
	mul.wide.s32 	%rd7, %r36, 4;
	add.s64 	%rd8, %rd2, %rd7;
	shl.b32 	%r29, %r36, 2;
	add.s32 	%r31, %r30, %r29;
	ld.shared.u32 	%r32, [%r31];
	atom.global.add.u32 	%r33, [%rd8], %r32;
	add.s32 	%r36, %r36, %r5;
	setp.lt.s32 	%p6, %r36, %r14;
	@%p6 bra 	$L__BB0_8;
$L__BB0_9:
	ret;

}
	// .globl	_Z10prefixscanPiS_i
.visible .entry _Z10prefixscanPiS_i(
	.param .u64 .ptr .align 1 _Z10prefixscanPiS_i_param_0,
	.param .u64 .ptr .align 1 _Z10prefixscanPiS_i_param_1,
	.param .u32 _Z10prefixscanPiS_i_param_2
)
{
	.reg .pred 	%p<8>;
	.reg .b32 	%r<52>;
	.reg .b64 	%rd<9>;

	ld.param.u64 	%rd2, [_Z10prefixscanPiS_i_param_0];
	ld.param.u64 	%rd1, [_Z10prefixscanPiS_i_param_1];
	ld.param.u32 	%r15, [_Z10prefixscanPiS_i_param_2];
	cvta.to.global.u64 	%rd3, %rd2;
	mov.u32 	%r1, %tid.x;
	shl.b32 	%r2, %r1, 1;
	mul.wide.u32 	%rd4, %r2, 4;
	add.s64 	%rd5, %rd3, %rd4;
	ld.global.u32 	%r17, [%rd5];
	shl.b32 	%r18, %r1, 3;
	mov.u32 	%r19, shmem;
	add.s32 	%r3, %r19, %r18;
	or.b32  	%r4, %r2, 1;
	ld.global.u32 	%r20, [%rd5+4];
	st.shared.v2.u32 	[%r3], {%r17, %r20};
	shr.s32 	%r47, %r15, 1;
	setp.lt.s32 	%p1, %r47, 1;
	mov.b32 	%r49, 1;
	@%p1 bra 	$L__BB1_5;
	mov.b32 	%r49, 1;
$L__BB1_2:
	bar.sync 	0;
	setp.ge.s32 	%p2, %r1, %r47;
	@%p2 bra 	$L__BB1_4;
	mul.lo.s32 	%r22, %r49, %r4;
	shl.b32 	%r23, %r22, 2;
	add.s32 	%r25, %r19, %r23;
	ld.shared.u32 	%r26, [%r25+-4];
	shl.b32 	%r27, %r49, 2;
	add.s32 	%r28, %r25, %r27;
	ld.shared.u32 	%r29, [%r28+-4];
	add.s32 	%r30, %r29, %r26;
	st.shared.u32 	[%r28+-4], %r30;
$L__BB1_4:
	shl.b32 	%r49, %r49, 1;
	shr.u32 	%r9, %r47, 1;
	setp.gt.u32 	%p3, %r47, 1;
	mov.u32 	%r47, %r9;
	@%p3 bra 	$L__BB1_2;
$L__BB1_5:
	setp.ne.s32 	%p4, %r1, 0;
	@%p4 bra 	$L__BB1_7;
	shl.b32 	%r31, %r15, 2;
	add.s32 	%r33, %r19, %r31;
	mov.b32 	%r34, 0;
	st.shared.u32 	[%r33+-4], %r34;
$L__BB1_7:
	setp.lt.s32 	%p5, %r15, 2;
	@%p5 bra 	$L__BB1_12;
	mov.b32 	%r50, 1;
$L__BB1_9:
	shr.u32 	%r49, %r49, 1;
	bar.sync 	0;
	setp.ge.u32 	%p6, %r1, %r50;
	@%p6 bra 	$L__BB1_11;
	mul.lo.s32 	%r36, %r49, %r4;
	shl.b32 	%r37, %r36, 2;
	add.s32 	%r39, %r19, %r37;
	ld.shared.u32 	%r40, [%r39+-4];
	shl.b32 	%r41, %r49, 2;
	add.s32 	%r42, %r39, %r41;
	ld.shared.u32 	%r43, [%r42+-4];
	st.shared.u32 	[%r39+-4], %r43;
	add.s32 	%r44, %r43, %r40;
	st.shared.u32 	[%r42+-4], %r44;
$L__BB1_11:
	shl.b32 	%r50, %r50, 1;
	setp.lt.s32 	%p7, %r50, %r15;
	@%p7 bra 	$L__BB1_9;
$L__BB1_12:
	cvta.to.global.u64 	%rd6, %rd1;
	bar.sync 	0;
	ld.shared.v2.u32 	{%r45, %r46}, [%r3];
	add.s64 	%rd8, %rd6, %rd4;
	st.global.u32 	[%rd8], %r45;
	st.global.u32 	[%rd8+4], %r46;
	ret;

}
	// .globl	_Z7ReorderPiS_S_ii
.visible .entry _Z7ReorderPiS_S_ii(
	.param .u64 .ptr .align 1 _Z7ReorderPiS_S_ii_param_0,
	.param .u64 .ptr .align 1 _Z7ReorderPiS_S_ii_param_1,
	.param .u64 .ptr .align 1 _Z7ReorderPiS_S_ii_param_2,
	.param .u32 _Z7ReorderPiS_S_ii_param_3,
	.param .u32 _Z7ReorderPiS_S_ii_param_4
)
{
	.reg .pred 	%p<2>;
	.reg .b32 	%r<13>;
	.reg .b64 	%rd<13>;

	ld.param.u64 	%rd1, [_Z7ReorderPiS_S_ii_param_0];
	ld.param.u64 	%rd2, [_Z7ReorderPiS_S_ii_param_1];
	ld.param.u64 	%rd3, [_Z7ReorderPiS_S_ii_param_2];
	ld.param.u32 	%r2, [_Z7ReorderPiS_S_ii_param_3];
	ld.param.u32 	%r3, [_Z7ReorderPiS_S_ii_param_4];
	mov.u32 	%r4, %ctaid.x;
	mov.u32 	%r5, %ntid.x;
	mov.u32 	%r6, %tid.x;
	mad.lo.s32 	%r1, %r4, %r5, %r6;
	setp.ge.s32 	%p1, %r1, %r3;
	@%p1 bra 	$L__BB2_2;
	cvta.to.global.u64 	%rd4, %rd1;
	cvta.to.global.u64 	%rd5, %rd3;
	cvta.to.global.u64 	%rd6, %rd2;
	mul.wide.s32 	%rd7, %r1, 4;
	add.s64 	%rd8, %rd4, %rd7;
	ld.global.u32 	%r8, [%rd8];
	mov.b32 	%r9, 0;
	// begin inline asm
	bfe.u32 %r7, %r8, %r9, %r2;
	// end inline asm
	mul.wide.s32 	%rd9, %r7, 4;
	add.s64 	%rd10, %rd5, %rd9;
	atom.global.add.u32 	%r11, [%rd10], 1;
	ld.global.u32 	%r12, [%rd8];
	mul.wide.s32 	%rd11, %r11, 4;
	add.s64 	%rd12, %rd6, %rd11;
	st.global.u32 	[%rd12], %r12;
$L__BB2_2:
	ret;

}


// ===== COMPILED SASS (sm_100) =====

	.target	sm_100

	.elftype	@"ET_EXEC"


//--------------------- .note.nv.tkinfo           --------------------------
	.section	.note.nv.tkinfo,"",@"SHT_NOTE"
	.sectionflags	@"SHF_NOTE_NV_TKINFO"
	.tkinfo
        /*0018*/ 	.word	0x00000002
        /*0030*/ 	.string	""
        /*0030*/ 	.string	"ptxas"
        /*0030*/ 	.string	"Cuda compilation tools, release 13.0, V13.0.88"
        /*0030*/ 	.string	"Build cuda_13.0.r13.0/compiler.36424714_0"
        /*0030*/ 	.string	"-arch sm_100 -m 64 "



//--------------------- .note.nv.cuinfo           --------------------------
	.section	.note.nv.cuinfo,"",@"SHT_NOTE"
	.sectionflags	@"SHF_NOTE_NV_CUINFO"
        /*0018*/ 	.short	0x0002
        /*001a*/ 	.short	0x0064
        /*001c*/ 	.short	0x0082
	.zero		2


//--------------------- .nv.info                  --------------------------
	.section	.nv.info,"",@"SHT_CUDA_INFO"
	.align	4


	//----- nvinfo : EIATTR_REGCOUNT
	.align		4
        /*0000*/ 	.byte	0x04, 0x2f
        /*0002*/ 	.short	(.L_1 - .L_0)
	.align		4
.L_0:
        /*0004*/ 	.word	index@(_Z9histogramPiS_iii)
        /*0008*/ 	.word	0x0000000f


	//----- nvinfo : EIATTR_FRAME_SIZE
	.align		4
.L_1:
        /*000c*/ 	.byte	0x04, 0x11
        /*000e*/ 	.short	(.L_3 - .L_2)
	.align		4
.L_2:
        /*0010*/ 	.word	index@(_Z9histogramPiS_iii)
        /*0014*/ 	.word	0x00000000


	//----- nvinfo : EIATTR_REGCOUNT
	.align		4
.L_3:
        /*0018*/ 	.byte	0x04, 0x2f
        /*001a*/ 	.short	(.L_5 - .L_4)
	.align		4
.L_4:
        /*001c*/ 	.word	index@(_Z10prefixscanPiS_i)
        /*0020*/ 	.word	0x0000000d


	//----- nvinfo : EIATTR_FRAME_SIZE
	.align		4
.L_5:
        /*0024*/ 	.byte	0x04, 0x11
        /*0026*/ 	.short	(.L_7 - .L_6)
	.align		4
.L_6:
        /*0028*/ 	.word	index@(_Z10prefixscanPiS_i)
        /*002c*/ 	.word	0x00000000


	//----- nvinfo : EIATTR_REGCOUNT
	.align		4
.L_7:
        /*0030*/ 	.byte	0x04, 0x2f
        /*0032*/ 	.short	(.L_9 - .L_8)
	.align		4
.L_8:
        /*0034*/ 	.word	index@(_Z7ReorderPiS_S_ii)
        /*0038*/ 	.word	0x0000000c


	//----- nvinfo : EIATTR_FRAME_SIZE
	.align		4
.L_9:
        /*003c*/ 	.byte	0x04, 0x11
        /*003e*/ 	.short	(.L_11 - .L_10)
	.align		4
.L_10:
        /*0040*/ 	.word	index@(_Z7ReorderPiS_S_ii)
        /*0044*/ 	.word	0x00000000


	//----- nvinfo : EIATTR_MIN_STACK_SIZE
	.align		4
.L_11:
        /*0048*/ 	.byte	0x04, 0x12
        /*004a*/ 	.short	(.L_13 - .L_12)
	.align		4
.L_12:
        /*004c*/ 	.word	index@(_Z7ReorderPiS_S_ii)
        /*0050*/ 	.word	0x00000000


	//----- nvinfo : EIATTR_MIN_STACK_SIZE
	.align		4
.L_13:
        /*0054*/ 	.byte	0x04, 0x12
        /*0056*/ 	.short	(.L_15 - .L_14)
	.align		4
.L_14:
        /*0058*/ 	.word	index@(_Z10prefixscanPiS_i)
        /*005c*/ 	.word	0x00000000


	//----- nvinfo : EIATTR_MIN_STACK_SIZE
	.align		4
.L_15:
        /*0060*/ 	.byte	0x04, 0x12
        /*0062*/ 	.short	(.L_17 - .L_16)
	.align		4
.L_16:
        /*0064*/ 	.word	index@(_Z9histogramPiS_iii)
        /*0068*/ 	.word	0x00000000
.L_17:


//--------------------- .nv.compat                --------------------------
	.section	.nv.compat,"",@"SHT_CUDA_COMPAT_INFO"
	.align	4
        /*0000*/ 	.byte	0x02, 0x09, 0x00, 0x00, 0x02, 0x02, 0x01, 0x00, 0x02, 0x05, 0x05, 0x00, 0x03, 0x07, 0x01, 0x01
        /*0010*/ 	.byte	0x02, 0x03, 0x00, 0x00, 0x02, 0x06, 0x01, 0x00, 0x04, 0x0b, 0x08, 0x00, 0x09, 0x00, 0x00, 0x00
        /*0020*/ 	.byte	0x00, 0x00, 0x00, 0x00


//--------------------- .nv.info._Z7ReorderPiS_S_ii --------------------------
	.section	.nv.info._Z7ReorderPiS_S_ii,"",@"SHT_CUDA_INFO"
	.sectionflags	@""
	.align	4


	//----- nvinfo : EIATTR_CUDA_API_VERSION
	.align		4
        /*0000*/ 	.byte	0x04, 0x37
        /*0002*/ 	.short	(.L_19 - .L_18)
.L_18:
        /*0004*/ 	.word	0x00000082


	//----- nvinfo : EIATTR_KPARAM_INFO
	.align		4
.L_19:
        /*0008*/ 	.byte	0x04, 0x17
        /*000a*/ 	.short	(.L_21 - .L_20)
.L_20:
        /*000c*/ 	.word	0x00000000
        /*0010*/ 	.short	0x0004
        /*0012*/ 	.short	0x001c
        /*0014*/ 	.byte	0x00, 0xf0, 0x11, 0x00


	//----- nvinfo : EIATTR_KPARAM_INFO
	.align		4
.L_21:
        /*0018*/ 	.byte	0x04, 0x17
        /*001a*/ 	.short	(.L_23 - .L_22)
.L_22:
        /*001c*/ 	.word	0x00000000
        /*0020*/ 	.short	0x0003
        /*0022*/ 	.short	0x0018
        /*0024*/ 	.byte	0x00, 0xf0, 0x11, 0x00


	//----- nvinfo : EIATTR_KPARAM_INFO
	.align		4
.L_23:
        /*0028*/ 	.byte	0x04, 0x17
        /*002a*/ 	.short	(.L_25 - .L_24)
.L_24:
        /*002c*/ 	.word	0x00000000
        /*0030*/ 	.short	0x0002
        /*0032*/ 	.short	0x0010
        /*0034*/ 	.byte	0x00, 0xf5, 0x21, 0x00


	//----- nvinfo : EIATTR_KPARAM_INFO
	.align		4
.L_25:
        /*0038*/ 	.byte	0x04, 0x17
        /*003a*/ 	.short	(.L_27 - .L_26)
.L_26:
        /*003c*/ 	.word	0x00000000
        /*0040*/ 	.short	0x0001
        /*0042*/ 	.short	0x0008
        /*0044*/ 	.byte	0x00, 0xf5, 0x21, 0x00


	//----- nvinfo : EIATTR_KPARAM_INFO
	.align		4
.L_27:
        /*0048*/ 	.byte	0x04, 0x17
        /*004a*/ 	.short	(.L_29 - .L_28)
.L_28:
        /*004c*/ 	.word	0x00000000
        /*0050*/ 	.short	0x0000
        /*0052*/ 	.short	0x0000
        /*0054*/ 	.byte	0x00, 0xf5, 0x21, 0x00


	//----- nvinfo : EIATTR_SPARSE_MMA_MASK
	.align		4
.L_29:
        /*0058*/ 	.byte	0x03, 0x50
        /*005a*/ 	.short	0x0000


	//----- nvinfo : EIATTR_MAXREG_COUNT
	.align		4
        /*005c*/ 	.byte	0x03, 0x1b
        /*005e*/ 	.short	0x00ff


	//----- nvinfo : EIATTR_MERCURY_ISA_VERSION
	.align		4
        /*0060*/ 	.byte	0x03, 0x5f
        /*0062*/ 	.short	0x0101


	//----- nvinfo : EIATTR_VRC_CTA_INIT_COUNT
	.align		4
        /*0064*/ 	.byte	0x02, 0x4a
	.zero		1
	.zero		1


	//----- nvinfo : EIATTR_EXIT_INSTR_OFFSETS
	.align		4
        /*0068*/ 	.byte	0x04, 0x1c
        /*006a*/ 	.short	(.L_31 - .L_30)


	//   ....[0]....
.L_30:
        /*006c*/ 	.word	0x00000070


	//   ....[1]....
        /*0070*/ 	.word	0x000001a0


	//----- nvinfo : EIATTR_CBANK_PARAM_SIZE
	.align		4
.L_31:
        /*0074*/ 	.byte	0x03, 0x19
        /*0076*/ 	.short	0x0020


	//----- nvinfo : EIATTR_PARAM_CBANK
	.align		4
        /*0078*/ 	.byte	0x04, 0x0a
        /*007a*/ 	.short	(.L_33 - .L_32)
	.align		4
.L_32:
        /*007c*/ 	.word	index@(.nv.constant0._Z7ReorderPiS_S_ii)
        /*0080*/ 	.short	0x0380
        /*0082*/ 	.short	0x0020


	//----- nvinfo : EIATTR_SW_WAR
	.align		4
.L_33:
        /*0084*/ 	.byte	0x04, 0x36
        /*0086*/ 	.short	(.L_35 - .L_34)
.L_34:
        /*0088*/ 	.word	0x00000008
.L_35:


//--------------------- .nv.info._Z10prefixscanPiS_i --------------------------
	.section	.nv.info._Z10prefixscanPiS_i,"",@"SHT_CUDA_INFO"
	.sectionflags	@""
	.align	4


	//----- nvinfo : EIATTR_CUDA_API_VERSION
	.align		4
        /*0000*/ 	.byte	0x04, 0x37
        /*0002*/ 	.short	(.L_37 - .L_36)
.L_36:
        /*0004*/ 	.word	0x00000082


	//----- nvinfo : EIATTR_KPARAM_INFO
	.align		4
.L_37:
        /*0008*/ 	.byte	0x04, 0x17
        /*000a*/ 	.short	(.L_39 - .L_38)
.L_38:
        /*000c*/ 	.word	0x00000000
        /*0010*/ 	.short	0x0002
        /*0012*/ 	.short	0x0010
        /*0014*/ 	.byte	0x00, 0xf0, 0x11, 0x00


	//----- nvinfo : EIATTR_KPARAM_INFO
	.align		4
.L_39:
        /*0018*/ 	.byte	0x04, 0x17
        /*001a*/ 	.short	(.L_41 - .L_40)
.L_40:
        /*001c*/ 	.word	0x00000000
        /*0020*/ 	.short	0x0001
        /*0022*/ 	.short	0x0008
        /*0024*/ 	.byte	0x00, 0xf5, 0x21, 0x00


	//----- nvinfo : EIATTR_KPARAM_INFO
	.align		4
.L_41:
        /*0028*/ 	.byte	0x04, 0x17
        /*002a*/ 	.short	(.L_43 - .L_42)
.L_42:
        /*002c*/ 	.word	0x00000000
        /*0030*/ 	.short	0x0000
        /*0032*/ 	.short	0x0000
        /*0034*/ 	.byte	0x00, 0xf5, 0x21, 0x00


	//----- nvinfo : EIATTR_SPARSE_MMA_MASK
	.align		4
.L_43:
        /*0038*/ 	.byte	0x03, 0x50
        /*003a*/ 	.short	0x0000


	//----- nvinfo : EIATTR_MAXREG_COUNT
	.align		4
        /*003c*/ 	.byte	0x03, 0x1b
        /*003e*/ 	.short	0x00ff


	//----- nvinfo : EIATTR_NUM_BARRIERS
	.align		4
        /*0040*/ 	.byte	0x02, 0x4c
        /*0042*/ 	.byte	0x01
	.zero		1


	//----- nvinfo : EIATTR_MERCURY_ISA_VERSION
	.align		4
        /*0044*/ 	.byte	0x03, 0x5f
        /*0046*/ 	.short	0x0101


	//----- nvinfo : EIATTR_VRC_CTA_INIT_COUNT
	.align		4
        /*0048*/ 	.byte	0x02, 0x4a
	.zero		1
	.zero		1


	//----- nvinfo : EIATTR_EXIT_INSTR_OFFSETS
	.align		4
        /*004c*/ 	.byte	0x04, 0x1c
        /*004e*/ 	.short	(.L_45 - .L_44)


	//   ....[0]....
.L_44:
        /*0050*/ 	.word	0x000003e0


	//----- nvinfo : EIATTR_CBANK_PARAM_SIZE
	.align		4
.L_45:
        /*0054*/ 	.byte	0x03, 0x19
        /*0056*/ 	.short	0x0014


	//----- nvinfo : EIATTR_PARAM_CBANK
	.align		4
        /*0058*/ 	.byte	0x04, 0x0a
        /*005a*/ 	.short	(.L_47 - .L_46)
	.align		4
.L_46:
        /*005c*/ 	.word	index@(.nv.constant0._Z10prefixscanPiS_i)
        /*0060*/ 	.short	0x0380
        /*0062*/ 	.short	0x0014


	//----- nvinfo : EIATTR_SW_WAR
	.align		4
.L_47:
        /*0064*/ 	.byte	0x04, 0x36
        /*0066*/ 	.short	(.L_49 - .L_48)
.L_48:
        /*0068*/ 	.word	0x00000008
.L_49:


//--------------------- .nv.info._Z9histogramPiS_iii --------------------------
	.section	.nv.info._Z9histogramPiS_iii,"",@"SHT_CUDA_INFO"
	.sectionflags	@""
	.align	4


	//----- nvinfo : EIATTR_CUDA_API_VERSION
	.align		4
        /*0000*/ 	.byte	0x04, 0x37
        /*0002*/ 	.short	(.L_51 - .L_50)
.L_50:
        /*0004*/ 	.word	0x00000082


	//----- nvinfo : EIATTR_KPARAM_INFO
	.align		4
.L_51:
        /*0008*/ 	.byte	0x04, 0x17
        /*000a*/ 	.short	(.L_53 - .L_52)
.L_52:
        /*000c*/ 	.word	0x00000000
        /*0010*/ 	.short	0x0004
        /*0012*/ 	.short	0x0018
        /*0014*/ 	.byte	0x00, 0xf0, 0x11, 0x00


	//----- nvinfo : EIATTR_KPARAM_INFO
	.align		4
.L_53:
        /*0018*/ 	.byte	0x04, 0x17
        /*001a*/ 	.short	(.L_55 - .L_54)
.L_54:
        /*001c*/ 	.word	0x00000000
        /*0020*/ 	.short	0x0003
        /*0022*/ 	.short	0x0014
        /*0024*/ 	.byte	0x00, 0xf0, 0x11, 0x00


	//----- nvinfo : EIATTR_KPARAM_INFO
	.align		4
.L_55:
        /*0028*/ 	.byte	0x04, 0x17
        /*002a*/ 	.short	(.L_57 - .L_56)
.L_56:
        /*002c*/ 	.word	0x00000000
        /*0030*/ 	.short	0x0002
        /*0032*/ 	.short	0x0010
        /*0034*/ 	.byte	0x00, 0xf0, 0x11, 0x00


	//----- nvinfo : EIATTR_KPARAM_INFO
	.align		4
.L_57:
        /*0038*/ 	.byte	0x04, 0x17
        /*003a*/ 	.short	(.L_59 - .L_58)
.L_58:
        /*003c*/ 	.word	0x00000000
        /*0040*/ 	.short	0x0001
        /*0042*/ 	.short	0x0008
        /*0044*/ 	.byte	0x00, 0xf5, 0x21, 0x00


	//----- nvinfo : EIATTR_KPARAM_INFO
	.align		4
.L_59:
        /*0048*/ 	.byte	0x04, 0x17
        /*004a*/ 	.short	(.L_61 - .L_60)
.L_60:
        /*004c*/ 	.word	0x00000000
        /*0050*/ 	.short	0x0000
        /*0052*/ 	.short	0x0000
        /*0054*/ 	.byte	0x00, 0xf5, 0x21, 0x00


	//----- nvinfo : EIATTR_SPARSE_MMA_MASK
	.align		4
.L_61:
        /*0058*/ 	.byte	0x03, 0x50
        /*005a*/ 	.short	0x0000


	//----- nvinfo : EIATTR_MAXREG_COUNT
	.align		4
        /*005c*/ 	.byte	0x03, 0x1b
        /*005e*/ 	.short	0x00ff


	//----- nvinfo : EIATTR_NUM_BARRIERS
	.align		4
        /*0060*/ 	.byte	0x02, 0x4c
        /*0062*/ 	.byte	0x01
	.zero		1


	//----- nvinfo : EIATTR_MERCURY_ISA_VERSION
	.align		4
        /*0064*/ 	.byte	0x03, 0x5f
        /*0066*/ 	.short	0x0101


	//----- nvinfo : EIATTR_VRC_CTA_INIT_COUNT
	.align		4
        /*0068*/ 	.byte	0x02, 0x4a
	.zero		1
	.zero		1


	//----- nvinfo : EIATTR_EXIT_INSTR_OFFSETS
	.align		4
        /*006c*/ 	.byte	0x04, 0x1c
        /*006e*/ 	.short	(.L_63 - .L_62)


	//   ....[0]....
.L_62:
        /*0070*/ 	.word	0x00000310


	//   ....[1]....
        /*0074*/ 	.word	0x000003d0


	//----- nvinfo : EIATTR_CRS_STACK_SIZE
	.align		4
.L_63:
        /*0078*/ 	.byte	0x04, 0x1e
        /*007a*/ 	.short	(.L_65 - .L_64)
.L_64:
        /*007c*/ 	.word	0x00000000


	//----- nvinfo : EIATTR_CBANK_PARAM_SIZE
	.align		4
.L_65:
        /*0080*/ 	.byte	0x03, 0x19
        /*0082*/ 	.short	0x001c


	//----- nvinfo : EIATTR_PARAM_CBANK
	.align		4
        /*0084*/ 	.byte	0x04, 0x0a
        /*0086*/ 	.short	(.L_67 - .L_66)
	.align		4
.L_66:
        /*0088*/ 	.word	index@(.nv.constant0._Z9histogramPiS_iii)
        /*008c*/ 	.short	0x0380
        /*008e*/ 	.short	0x001c


	//----- nvinfo : EIATTR_SW_WAR
	.align		4
.L_67:
        /*0090*/ 	.byte	0x04, 0x36
        /*0092*/ 	.short	(.L_69 - .L_68)
.L_68:
        /*0094*/ 	.word	0x00000008
.L_69:


//--------------------- .nv.callgraph             --------------------------
	.section	.nv.callgraph,"",@"SHT_CUDA_CALLGRAPH"
	.align	4
	.sectionentsize	8
	.align		4
        /*0000*/ 	.word	0x00000000
	.align		4
        /*0004*/ 	.word	0xffffffff
	.align		4
        /*0008*/ 	.word	0x00000000
	.align		4
        /*000c*/ 	.word	0xfffffffe
	.align		4
        /*0010*/ 	.word	0x00000000
	.align		4
        /*0014*/ 	.word	0xfffffffd
	.align		4
        /*0018*/ 	.word	0x00000000
	.align		4
        /*001c*/ 	.word	0xfffffffc


//--------------------- .text._Z7ReorderPiS_S_ii  --------------------------
	.section	.text._Z7ReorderPiS_S_ii,"ax",@progbits
	.align	128
        .global         _Z7ReorderPiS_S_ii
        .type           _Z7ReorderPiS_S_ii,@function
        .size           _Z7ReorderPiS_S_ii,(.L_x_14 - _Z7ReorderPiS_S_ii)
        .other          _Z7ReorderPiS_S_ii,@"STO_CUDA_ENTRY STV_DEFAULT"
_Z7ReorderPiS_S_ii:
.text._Z7ReorderPiS_S_ii:
[----:B------:R-:W-:Y:S01]  /*0000*/  LDC R1, c[0x0][0x37c] ;  /* 0x0000df00ff017b82 */ /* 0x000fe20000000800 */
[----:B------:R-:W0:Y:S07]  /*0010*/  S2R R0, SR_TID.X ;  /* 0x0000000000007919 */ /* 0x000e2e0000002100 */
[----:B------:R-:W0:Y:S01]  /*0020*/  S2UR UR4, SR_CTAID.X ;  /* 0x00000000000479c3 */ /* 0x000e220000002500 */
[----:B------:R-:W1:Y:S07]  /*0030*/  LDCU UR5, c[0x0][0x39c] ;  /* 0x00007380ff0577ac */ /* 0x000e6e0008000800 */
[----:B------:R-:W0:Y:S02]  /*0040*/  LDC R5, c[0x0][0x360] ;  /* 0x0000d800ff057b82 */ /* 0x000e240000000800 */
[----:B0-----:R-:W-:-:S05]  /*0050*/  IMAD R5, R5, UR4, R0 ;  /* 0x0000000405057c24 */ /* 0x001fca000f8e0200 */
[----:B-1----:R-:W-:-:S13]  /*0060*/  ISETP.GE.AND P0, PT, R5, UR5, PT ;  /* 0x0000000505007c0c */ /* 0x002fda000bf06270 */
[----:B------:R-:W-:Y:S05]  /*0070*/  @P0 EXIT ;  /* 0x000000000000094d */ /* 0x000fea0003800000 */
[----:B------:R-:W0:Y:S01]  /*0080*/  LDC.64 R2, c[0x0][0x380] ;  /* 0x0000e000ff027b82 */ /* 0x000e220000000a00 */
[----:B------:R-:W1:Y:S07]  /*0090*/  LDCU.64 UR4, c[0x0][0x358] ;  /* 0x00006b00ff0477ac */ /* 0x000e6e0008000a00 */
[----:B------:R-:W2:Y:S01]  /*00a0*/  LDC R6, c[0x0][0x398] ;  /* 0x0000e600ff067b82 */ /* 0x000ea20000000800 */
[----:B0-----:R-:W-:-:S07]  /*00b0*/  IMAD.WIDE R2, R5, 0x4, R2 ;  /* 0x0000000405027825 */ /* 0x001fce00078e0202 */
[----:B------:R-:W0:Y:S01]  /*00c0*/  LDC.64 R4, c[0x0][0x390] ;  /* 0x0000e400ff047b82 */ /* 0x000e220000000a00 */
[----:B-1----:R-:W3:Y:S01]  /*00d0*/  LDG.E R0, desc[UR4][R2.64] ;  /* 0x0000000402007981 */ /* 0x002ee2000c1e1900 */
[----:B------:R-:W-:Y:S01]  /*00e0*/  IMAD.MOV.U32 R9, RZ, RZ, 0x1 ;  /* 0x00000001ff097424 */ /* 0x000fe200078e00ff */
[----:B--2---:R-:W-:-:S04]  /*00f0*/  PRMT R6, R6, 0x7604, RZ ;  /* 0x0000760406067816 */ /* 0x004fc800000000ff */
[--C-:B------:R-:W-:Y:S02]  /*0100*/  PRMT R7, RZ, 0x4, R6.reuse ;  /* 0x00000004ff077816 */ /* 0x100fe40000000006 */
[----:B------:R-:W-:Y:S02]  /*0110*/  PRMT R6, RZ, 0x5, R6 ;  /* 0x00000005ff067816 */ /* 0x000fe40000000006 */
[----:B---3--:R-:W-:-:S04]  /*0120*/  SHF.R.U32.HI R7, RZ, R7, R0 ;  /* 0x00000007ff077219 */ /* 0x008fc80000011600 */
[----:B------:R-:W-:-:S05]  /*0130*/  SGXT.U32 R7, R7, R6 ;  /* 0x000000060707721a */ /* 0x000fca0000000000 */
[----:B0-----:R-:W-:Y:S02]  /*0140*/  IMAD.WIDE R4, R7, 0x4, R4 ;  /* 0x0000000407047825 */ /* 0x001fe400078e0204 */
[----:B------:R-:W0:Y:S04]  /*0150*/  LDC.64 R6, c[0x0][0x388] ;  /* 0x0000e200ff067b82 */ /* 0x000e280000000a00 */
[----:B------:R-:W0:Y:S04]  /*0160*/  ATOMG.E.ADD.STRONG.GPU PT, R5, desc[UR4][R4.64], R9 ;  /* 0x80000009040579a8 */ /* 0x000e2800081ef104 */
[----:B------:R-:W2:Y:S01]  /*0170*/  LDG.E R3, desc[UR4][R2.64] ;  /* 0x0000000402037981 */ /* 0x000ea2000c1e1900 */
[----:B0-----:R-:W-:-:S05]  /*0180*/  IMAD.WIDE R6, R5, 0x4, R6 ;  /* 0x0000000405067825 */ /* 0x001fca00078e0206 */
[----:B--2---:R-:W-:Y:S01]  /*0190*/  STG.E desc[UR4][R6.64], R3 ;  /* 0x0000000306007986 */ /* 0x004fe2000c101904 */
[----:B------:R-:W-:Y:S05]  /*01a0*/  EXIT ;  /* 0x000000000000794d */ /* 0x000fea0003800000 */
.L_x_0:
[----:B------:R-:W-:-:S00]  /*01b0*/  BRA `(.L_x_0) ;  /* 0xfffffffc00fc7947 */ /* 0x000fc0000383ffff */
[----:B------:R-:W-:-:S00]  /*01c0*/  NOP ;  /* 0x0000000000007918 */ /* 0x000fc00000000000 */
        /* <DEDUP_REMOVED lines=11> */
.L_x_14:


//--------------------- .text._Z10prefixscanPiS_i --------------------------
	.section	.text._Z10prefixscanPiS_i,"ax",@progbits
	.align	128
        .global         _Z10prefixscanPiS_i
        .type           _Z10prefixscanPiS_i,@function
        .size           _Z10prefixscanPiS_i,(.L_x_15 - _Z10prefixscanPiS_i)
        .other          _Z10prefixscanPiS_i,@"STO_CUDA_ENTRY STV_DEFAULT"
_Z10prefixscanPiS_i:
.text._Z10prefixscanPiS_i:
[----:B------:R-:W-:Y:S01]  /*0000*/  LDC R1, c[0x0][0x37c] ;  /* 0x0000df00ff017b82 */ /* 0x000fe20000000800 */
[----:B------:R-:W0:Y:S07]  /*0010*/  S2R R10, SR_TID.X ;  /* 0x00000000000a7919 */ /* 0x000e2e0000002100 */
[----:B------:R-:W1:Y:S01]  /*0020*/  LDC.64 R2, c[0x0][0x380] ;  /* 0x0000e000ff027b82 */ /* 0x000e620000000a00 */
[----:B------:R-:W2:Y:S01]  /*0030*/  LDCU.64 UR8, c[0x0][0x358] ;  /* 0x00006b00ff0877ac */ /* 0x000ea20008000a00 */
[----:B------:R-:W3:Y:S06]  /*0040*/  LDCU UR6, c[0x0][0x390] ;  /* 0x00007200ff0677ac */ /* 0x000eec0008000800 */
[----:B------:R-:W4:Y:S08]  /*0050*/  S2UR UR5, SR_CgaCtaId ;  /* 0x00000000000579c3 */ /* 0x000f300000008800 */
[----:B------:R-:W5:Y:S01]  /*0060*/  LDC R8, c[0x0][0x390] ;  /* 0x0000e400ff087b82 */ /* 0x000f620000000800 */
[----:B0-----:R-:W-:-:S04]  /*0070*/  IMAD.SHL.U32 R5, R10, 0x2, RZ ;  /* 0x000000020a057824 */ /* 0x001fc800078e00ff */
[----:B-1----:R-:W-:-:S05]  /*0080*/  IMAD.WIDE.U32 R2, R5, 0x4, R2 ;  /* 0x0000000405027825 */ /* 0x002fca00078e0002 */
[----:B--2---:R-:W2:Y:S04]  /*0090*/  LDG.E R6, desc[UR8][R2.64] ;  /* 0x0000000802067981 */ /* 0x004ea8000c1e1900 */
[----:B------:R0:W2:Y:S01]  /*00a0*/  LDG.E R7, desc[UR8][R2.64+0x4] ;  /* 0x0000040802077981 */ /* 0x0000a2000c1e1900 */
[----:B------:R-:W-:Y:S01]  /*00b0*/  UMOV UR4, 0x400 ;  /* 0x0000040000047882 */ /* 0x000fe20000000000 */
[----:B------:R-:W-:Y:S01]  /*00c0*/  ISETP.NE.AND P1, PT, R10, RZ, PT ;  /* 0x000000ff0a00720c */ /* 0x000fe20003f25270 */
[----:B----4-:R-:W-:Y:S01]  /*00d0*/  ULEA UR4, UR5, UR4, 0x18 ;  /* 0x0000000405047291 */ /* 0x010fe2000f8ec0ff */
[----:B-----5:R-:W-:Y:S01]  /*00e0*/  ISETP.GE.AND P2, PT, R8, 0x2, PT ;  /* 0x000000020800780c */ /* 0x020fe20003f46270 */
[----:B---3--:R-:W-:-:S04]  /*00f0*/  USHF.R.S32.HI UR5, URZ, 0x1, UR6 ;  /* 0x00000001ff057899 */ /* 0x008fc80008011406 */
[----:B------:R-:W-:Y:S01]  /*0100*/  LEA R0, R10, UR4, 0x3 ;  /* 0x000000040a007c11 */ /* 0x000fe2000f8e18ff */
[----:B------:R-:W-:Y:S01]  /*0110*/  UISETP.GE.AND UP0, UPT, UR5, 0x1, UPT ;  /* 0x000000010500788c */ /* 0x000fe2000bf06270 */
[----:B0-----:R-:W-:Y:S02]  /*0120*/  IMAD.MOV.U32 R3, RZ, RZ, 0x1 ;  /* 0x00000001ff037424 */ /* 0x001fe400078e00ff */
[----:B------:R-:W-:Y:S01]  /*0130*/  VIADD R2, R5, 0x1 ;  /* 0x0000000105027836 */ /* 0x000fe20000000000 */
[----:B--2---:R0:W-:Y:S05]  /*0140*/  STS.64 [R0], R6 ;  /* 0x0000000600007388 */ /* 0x0041ea0000000a00 */
[----:B------:R-:W-:Y:S05]  /*0150*/  BRA.U !UP0, `(.L_x_1) ;  /* 0x00000001083c7547 */ /* 0x000fea000b800000 */
[----:B------:R-:W-:-:S07]  /*0160*/  HFMA2 R3, -RZ, RZ, 0, 5.9604644775390625e-08 ;  /* 0x00000001ff037431 */ /* 0x000fce00000001ff */
.L_x_2:
[----:B------:R-:W-:Y:S01]  /*0170*/  BAR.SYNC.DEFER_BLOCKING 0x0 ;  /* 0x0000000000007b1d */ /* 0x000fe20000010000 */
[----:B------:R-:W-:Y:S01]  /*0180*/  ISETP.GE.AND P0, PT, R10, UR5, PT ;  /* 0x000000050a007c0c */ /* 0x000fe2000bf06270 */
[----:B------:R-:W-:Y:S02]  /*0190*/  UISETP.GT.U32.AND UP0, UPT, UR5, 0x1, UPT ;  /* 0x000000010500788c */ /* 0x000fe4000bf04070 */
[----:B------:R-:W-:-:S07]  /*01a0*/  USHF.R.U32.HI UR6, URZ, 0x1, UR5 ;  /* 0x00000001ff067899 */ /* 0x000fce0008011605 */
[----:B------:R-:W-:-:S03]  /*01b0*/  UMOV UR5, UR6 ;  /* 0x0000000600057c82 */ /* 0x000fc60008000000 */
[----:B------:R-:W-:-:S05]  /*01c0*/  @!P0 IMAD R4, R2, R3, RZ ;  /* 0x0000000302048224 */ /* 0x000fca00078e02ff */
[----:B------:R-:W-:-:S05]  /*01d0*/  @!P0 LEA R4, R4, UR4, 0x2 ;  /* 0x0000000404048c11 */ /* 0x000fca000f8e10ff */
[C---:B01----:R-:W-:Y:S01]  /*01e0*/  @!P0 IMAD R6, R3.reuse, 0x4, R4 ;  /* 0x0000000403068824 */ /* 0x043fe200078e0204 */
[----:B------:R-:W-:Y:S01]  /*01f0*/  SHF.L.U32 R3, R3, 0x1, RZ ;  /* 0x0000000103037819 */ /* 0x000fe200000006ff */
[----:B------:R-:W-:Y:S04]  /*0200*/  @!P0 LDS R4, [R4+-0x4] ;  /* 0xfffffc0004048984 */ /* 0x000fe80000000800 */
[----:B------:R-:W0:Y:S02]  /*0210*/  @!P0 LDS R7, [R6+-0x4] ;  /* 0xfffffc0006078984 */ /* 0x000e240000000800 */
[----:B0-----:R-:W-:-:S05]  /*0220*/  @!P0 IMAD.IADD R7, R4, 0x1, R7 ;  /* 0x0000000104078824 */ /* 0x001fca00078e0207 */
[----:B------:R1:W-:Y:S01]  /*0230*/  @!P0 STS [R6+-0x4], R7 ;  /* 0xfffffc0706008388 */ /* 0x0003e20000000800 */
[----:B------:R-:W-:Y:S05]  /*0240*/  BRA.U UP0, `(.L_x_2) ;  /* 0xfffffffd00c87547 */ /* 0x000fea000b83ffff */
.L_x_1:
[----:B------:R-:W-:-:S05]  /*0250*/  @!P1 LEA R4, R8, UR4, 0x2 ;  /* 0x0000000408049c11 */ /* 0x000fca000f8e10ff */
[----:B------:R2:W-:Y:S01]  /*0260*/  @!P1 STS [R4+-0x4], RZ ;  /* 0xfffffcff04009388 */ /* 0x0005e20000000800 */
[----:B------:R-:W-:Y:S05]  /*0270*/  @!P2 BRA `(.L_x_3) ;  /* 0x000000000040a947 */ /* 0x000fea0003800000 */
[----:B------:R-:W3:Y:S01]  /*0280*/  LDCU UR6, c[0x0][0x390] ;  /* 0x00007200ff0677ac */ /* 0x000ee20008000800 */
[----:B------:R-:W-:-:S05]  /*0290*/  UMOV UR5, 0x1 ;  /* 0x0000000100057882 */ /* 0x000fca0000000000 */
.L_x_4:
[----:B------:R-:W-:Y:S01]  /*02a0*/  BAR.SYNC.DEFER_BLOCKING 0x0 ;  /* 0x0000000000007b1d */ /* 0x000fe20000010000 */
[----:B------:R-:W-:Y:S01]  /*02b0*/  ISETP.GE.U32.AND P0, PT, R10, UR5, PT ;  /* 0x000000050a007c0c */ /* 0x000fe2000bf06070 */
[----:B------:R-:W-:Y:S01]  /*02c0*/  USHF.L.U32 UR5, UR5, 0x1, URZ ;  /* 0x0000000105057899 */ /* 0x000fe200080006ff */
[----:B------:R-:W-:-:S03]  /*02d0*/  SHF.R.U32.HI R3, RZ, 0x1, R3 ;  /* 0x00000001ff037819 */ /* 0x000fc60000011603 */
[----:B---3--:R-:W-:-:S08]  /*02e0*/  UISETP.GE.AND UP0, UPT, UR5, UR6, UPT ;  /* 0x000000060500728c */ /* 0x008fd0000bf06270 */
[----:B--2-4-:R-:W-:-:S05]  /*02f0*/  @!P0 IMAD R4, R2, R3, RZ ;  /* 0x0000000302048224 */ /* 0x014fca00078e02ff */
[----:B------:R-:W-:-:S05]  /*0300*/  @!P0 LEA R4, R4, UR4, 0x2 ;  /* 0x0000000404048c11 */ /* 0x000fca000f8e10ff */
[----:B01----:R-:W-:Y:S01]  /*0310*/  @!P0 IMAD R7, R3, 0x4, R4 ;  /* 0x0000000403078824 */ /* 0x003fe200078e0204 */
[----:B------:R-:W-:Y:S04]  /*0320*/  @!P0 LDS R6, [R4+-0x4] ;  /* 0xfffffc0004068984 */ /* 0x000fe80000000800 */
[----:B------:R-:W0:Y:S02]  /*0330*/  @!P0 LDS R9, [R7+-0x4] ;  /* 0xfffffc0007098984 */ /* 0x000e240000000800 */
[----:B0-----:R-:W-:Y:S02]  /*0340*/  @!P0 IADD3 R6, PT, PT, R6, R9, RZ ;  /* 0x0000000906068210 */ /* 0x001fe40007ffe0ff */
[----:B------:R4:W-:Y:S04]  /*0350*/  @!P0 STS [R4+-0x4], R9 ;  /* 0xfffffc0904008388 */ /* 0x0009e80000000800 */
[----:B------:R4:W-:Y:S01]  /*0360*/  @!P0 STS [R7+-0x4], R6 ;  /* 0xfffffc0607008388 */ /* 0x0009e20000000800 */
[----:B------:R-:W-:Y:S05]  /*0370*/  BRA.U !UP0, `(.L_x_4) ;  /* 0xfffffffd08c87547 */ /* 0x000fea000b83ffff */
.L_x_3:
[----:B------:R-:W-:Y:S08]  /*0380*/  BAR.SYNC.DEFER_BLOCKING 0x0 ;  /* 0x0000000000007b1d */ /* 0x000ff00000010000 */
[----:B------:R-:W3:Y:S01]  /*0390*/  LDC.64 R2, c[0x0][0x388] ;  /* 0x0000e200ff027b82 */ /* 0x000ee20000000a00 */
[----:B01--4-:R-:W0:Y:S01]  /*03a0*/  LDS.64 R6, [R0] ;  /* 0x0000000000067984 */ /* 0x013e220000000a00 */
[----:B---3--:R-:W-:-:S05]  /*03b0*/  IMAD.WIDE.U32 R2, R5, 0x4, R2 ;  /* 0x0000000405027825 */ /* 0x008fca00078e0002 */
[----:B0-----:R-:W-:Y:S04]  /*03c0*/  STG.E desc[UR8][R2.64], R6 ;  /* 0x0000000602007986 */ /* 0x001fe8000c101908 */
[----:B------:R-:W-:Y:S01]  /*03d0*/  STG.E desc[UR8][R2.64+0x4], R7 ;  /* 0x0000040702007986 */ /* 0x000fe2000c101908 */
[----:B------:R-:W-:Y:S05]  /*03e0*/  EXIT ;  /* 0x000000000000794d */ /* 0x000fea0003800000 */
.L_x_5:
        /* <DEDUP_REMOVED lines=9> */
.L_x_15:


//--------------------- .text._Z9histogramPiS_iii --------------------------
	.section	.text._Z9histogramPiS_iii,"ax",@progbits
	.align	128
        .global         _Z9histogramPiS_iii
        .type           _Z9histogramPiS_iii,@function
        .size           _Z9histogramPiS_iii,(.L_x_16 - _Z9histogramPiS_iii)
        .other          _Z9histogramPiS_iii,@"STO_CUDA_ENTRY STV_DEFAULT"
_Z9histogramPiS_iii:
.text._Z9histogramPiS_iii:
[----:B------:R-:W-:Y:S01]  /*0000*/  LDC R1, c[0x0][0x37c] ;  /* 0x0000df00ff017b82 */ /* 0x000fe20000000800 */
[----:B------:R-:W0:Y:S01]  /*0010*/  S2R R0, SR_TID.X ;  /* 0x0000000000007919 */ /* 0x000e220000002100 */
[----:B------:R-:W0:Y:S01]  /*0020*/  LDCU UR8, c[0x0][0x398] ;  /* 0x00007300ff0877ac */ /* 0x000e220008000800 */
[----:B------:R-:W-:Y:S01]  /*0030*/  BSSY.RECONVERGENT B0, `(.L_x_6) ;  /* 0x000000d000007945 */ /* 0x000fe20003800200 */
[----:B0-----:R-:W-:-:S13]  /*0040*/  ISETP.GE.AND P0, PT, R0, UR8, PT ;  /* 0x0000000800007c0c */ /* 0x001fda000bf06270 */
[----:B------:R-:W-:Y:S05]  /*0050*/  @P0 BRA `(.L_x_7) ;  /* 0x0000000000280947 */ /* 0x000fea0003800000 */
[----:B------:R-:W0:Y:S01]  /*0060*/  S2R R5, SR_CgaCtaId ;  /* 0x0000000000057919 */ /* 0x000e220000008800 */
[----:B------:R-:W1:Y:S01]  /*0070*/  LDC R6, c[0x0][0x360] ;  /* 0x0000d800ff067b82 */ /* 0x000e620000000800 */
[----:B------:R-:W-:Y:S01]  /*0080*/  MOV R2, 0x400 ;  /* 0x0000040000027802 */ /* 0x000fe20000000f00 */
[----:B------:R-:W-:-:S03]  /*0090*/  IMAD.MOV.U32 R3, RZ, RZ, R0 ;  /* 0x000000ffff037224 */ /* 0x000fc600078e0000 */
[----:B0-----:R-:W-:-:S07]  /*00a0*/  LEA R2, R5, R2, 0x18 ;  /* 0x0000000205027211 */ /* 0x001fce00078ec0ff */
.L_x_8:
[----:B------:R-:W-:Y:S02]  /*00b0*/  IMAD R4, R3, 0x4, R2 ;  /* 0x0000000403047824 */ /* 0x000fe400078e0202 */
[----:B-1----:R-:W-:-:S03]  /*00c0*/  IMAD.IADD R3, R6, 0x1, R3 ;  /* 0x0000000106037824 */ /* 0x002fc600078e0203 */
[----:B------:R0:W-:Y:S02]  /*00d0*/  STS [R4], RZ ;  /* 0x000000ff04007388 */ /* 0x0001e40000000800 */
[----:B------:R-:W-:-:S13]  /*00e0*/  ISETP.GE.AND P0, PT, R3, UR8, PT ;  /* 0x0000000803007c0c */ /* 0x000fda000bf06270 */
[----:B0-----:R-:W-:Y:S05]  /*00f0*/  @!P0 BRA `(.L_x_8) ;  /* 0xfffffffc00ec8947 */ /* 0x001fea000383ffff */
.L_x_7:
[----:B------:R-:W-:Y:S05]  /*0100*/  BSYNC.RECONVERGENT B0 ;  /* 0x0000000000007941 */ /* 0x000fea0003800200 */
.L_x_6:
[----:B------:R-:W0:Y:S01]  /*0110*/  S2UR UR4, SR_CTAID.X ;  /* 0x00000000000479c3 */ /* 0x000e220000002500 */
[----:B------:R-:W1:Y:S01]  /*0120*/  LDCU UR5, c[0x0][0x394] ;  /* 0x00007280ff0577ac */ /* 0x000e620008000800 */
[----:B------:R-:W-:Y:S06]  /*0130*/  BSSY.RECONVERGENT B0, `(.L_x_9) ;  /* 0x000001c000007945 */ /* 0x000fec0003800200 */
[----:B------:R-:W-:Y:S01]  /*0140*/  BAR.SYNC.DEFER_BLOCKING 0x0 ;  /* 0x0000000000007b1d */ /* 0x000fe20000010000 */
[----:B------:R-:W-:-:S07]  /*0150*/  ISETP.GE.AND P0, PT, R0, UR8, PT ;  /* 0x0000000800007c0c */ /* 0x000fce000bf06270 */
[----:B------:R-:W0:Y:S01]  /*0160*/  LDC R11, c[0x0][0x360] ;  /* 0x0000d800ff0b7b82 */ /* 0x000e220000000800 */
[----:B------:R-:W2:Y:S01]  /*0170*/  LDCU.64 UR6, c[0x0][0x358] ;  /* 0x00006b00ff0677ac */ /* 0x000ea20008000a00 */
[----:B0-----:R-:W-:-:S05]  /*0180*/  IMAD R4, R11, UR4, R0 ;  /* 0x000000040b047c24 */ /* 0x001fca000f8e0200 */
[----:B-1----:R-:W-:-:S13]  /*0190*/  ISETP.GE.AND P1, PT, R4, UR5, PT ;  /* 0x0000000504007c0c */ /* 0x002fda000bf26270 */
[----:B--2---:R-:W-:Y:S05]  /*01a0*/  @P1 BRA `(.L_x_10) ;  /* 0x0000000000501947 */ /* 0x004fea0003800000 */
[----:B------:R-:W0:Y:S01]  /*01b0*/  S2R R6, SR_CgaCtaId ;  /* 0x0000000000067919 */ /* 0x000e220000008800 */
[----:B------:R-:W1:Y:S01]  /*01c0*/  LDC R8, c[0x0][0x390] ;  /* 0x0000e400ff087b82 */ /* 0x000e620000000800 */
[----:B------:R-:W2:Y:S01]  /*01d0*/  LDCU UR4, c[0x0][0x370] ;  /* 0x00006e00ff0477ac */ /* 0x000ea20008000800 */
[----:B------:R-:W-:Y:S01]  /*01e0*/  MOV R5, 0x400 ;  /* 0x0000040000057802 */ /* 0x000fe20000000f00 */
[----:B------:R-:W-:-:S05]  /*01f0*/  IMAD.MOV.U32 R7, RZ, RZ, R4 ;  /* 0x000000ffff077224 */ /* 0x000fca00078e0004 */
[----:B------:R-:W3:Y:S01]  /*0200*/  LDC.64 R2, c[0x0][0x380] ;  /* 0x0000e000ff027b82 */ /* 0x000ee20000000a00 */
[----:B-1----:R-:W-:Y:S02]  /*0210*/  PRMT R8, R8, 0x7604, RZ ;  /* 0x0000760408087816 */ /* 0x002fe400000000ff */
[----:B0-----:R-:W-:Y:S01]  /*0220*/  LEA R10, R6, R5, 0x18 ;  /* 0x00000005060a7211 */ /* 0x001fe200078ec0ff */
[----:B--2---:R-:W-:-:S07]  /*0230*/  IMAD R6, R11, UR4, RZ ;  /* 0x000000040b067c24 */ /* 0x004fce000f8e02ff */
.L_x_11:
[----:B---3--:R-:W-:-:S06]  /*0240*/  IMAD.WIDE R4, R7, 0x4, R2 ;  /* 0x0000000407047825 */ /* 0x008fcc00078e0202 */
[----:B------:R-:W2:Y:S01]  /*0250*/  LDG.E R4, desc[UR6][R4.64] ;  /* 0x0000000604047981 */ /* 0x000ea2000c1e1900 */
[--C-:B0-----:R-:W-:Y:S01]  /*0260*/  PRMT R9, RZ, 0x4, R8.reuse ;  /* 0x00000004ff097816 */ /* 0x101fe20000000008 */
[----:B------:R-:W-:Y:S01]  /*0270*/  IMAD.IADD R7, R6, 0x1, R7 ;  /* 0x0000000106077824 */ /* 0x000fe200078e0207 */
[----:B------:R-:W-:-:S04]  /*0280*/  PRMT R12, RZ, 0x5, R8 ;  /* 0x00000005ff0c7816 */ /* 0x000fc80000000008 */
[----:B------:R-:W-:Y:S02]  /*0290*/  ISETP.GE.AND P1, PT, R7, UR5, PT ;  /* 0x0000000507007c0c */ /* 0x000fe4000bf26270 */
[----:B--2---:R-:W-:-:S04]  /*02a0*/  SHF.R.U32.HI R9, RZ, R9, R4 ;  /* 0x00000009ff097219 */ /* 0x004fc80000011604 */
[----:B------:R-:W-:-:S05]  /*02b0*/  SGXT.U32 R9, R9, R12 ;  /* 0x0000000c0909721a */ /* 0x000fca0000000000 */
[----:B------:R-:W-:-:S05]  /*02c0*/  IMAD R9, R9, 0x4, R10 ;  /* 0x0000000409097824 */ /* 0x000fca00078e020a */
[----:B------:R0:W-:Y:S01]  /*02d0*/  ATOMS.POPC.INC.32 RZ, [R9+URZ] ;  /* 0x0000000009ff7f8c */ /* 0x0001e2000d8000ff */
[----:B------:R-:W-:Y:S05]  /*02e0*/  @!P1 BRA `(.L_x_11) ;  /* 0xfffffffc00d49947 */ /* 0x000fea000383ffff */
.L_x_10:
[----:B------:R-:W-:Y:S05]  /*02f0*/  BSYNC.RECONVERGENT B0 ;  /* 0x0000000000007941 */ /* 0x000fea0003800200 */
.L_x_9:
[----:B------:R-:W-:Y:S06]  /*0300*/  BAR.SYNC.DEFER_BLOCKING 0x0 ;  /* 0x0000000000007b1d */ /* 0x000fec0000010000 */
[----:B------:R-:W-:Y:S05]  /*0310*/  @P0 EXIT ;  /* 0x000000000000094d */ /* 0x000fea0003800000 */
[----:B------:R-:W1:Y:S01]  /*0320*/  S2UR UR5, SR_CgaCtaId ;  /* 0x00000000000579c3 */ /* 0x000e620000008800 */
[----:B------:R-:W-:-:S07]  /*0330*/  UMOV UR4, 0x400 ;  /* 0x0000040000047882 */ /* 0x000fce0000000000 */
[----:B------:R-:W2:Y:S01]  /*0340*/  LDC.64 R4, c[0x0][0x388] ;  /* 0x0000e200ff047b82 */ /* 0x000ea20000000a00 */
[----:B-1----:R-:W-:-:S12]  /*0350*/  ULEA UR4, UR5, UR4, 0x18 ;  /* 0x0000000405047291 */ /* 0x002fd8000f8ec0ff */
.L_x_12:
[C---:B------:R-:W-:Y:S01]  /*0360*/  LEA R6, R0.reuse, UR4, 0x2 ;  /* 0x0000000400067c11 */ /* 0x040fe2000f8e10ff */
[----:B-12---:R-:W-:-:S04]  /*0370*/  IMAD.WIDE R2, R0, 0x4, R4 ;  /* 0x0000000400027825 */ /* 0x006fc800078e0204 */
[----:B------:R-:W1:Y:S01]  /*0380*/  LDS R7, [R6] ;  /* 0x0000000006077984 */ /* 0x000e620000000800 */
[----:B------:R-:W-:-:S05]  /*0390*/  IMAD.IADD R0, R11, 0x1, R0 ;  /* 0x000000010b007824 */ /* 0x000fca00078e0200 */
[----:B------:R-:W-:Y:S01]  /*03a0*/  ISETP.GE.AND P0, PT, R0, UR8, PT ;  /* 0x0000000800007c0c */ /* 0x000fe2000bf06270 */
[----:B-1----:R1:W-:-:S12]  /*03b0*/  REDG.E.ADD.STRONG.GPU desc[UR6][R2.64], R7 ;  /* 0x000000070200798e */ /* 0x0023d8000c12e106 */
[----:B------:R-:W-:Y:S05]  /*03c0*/  @!P0 BRA `(.L_x_12) ;  /* 0xfffffffc00e48947 */ /* 0x000fea000383ffff */
[----:B------:R-:W-:Y:S05]  /*03d0*/  EXIT ;  /* 0x000000000000794d */ /* 0x000fea0003800000 */
.L_x_13:
        /* <DEDUP_REMOVED lines=10> */
.L_x_16:


//--------------------- .nv.shared._Z7ReorderPiS_S_ii --------------------------
	.section	.nv.shared._Z7ReorderPiS_S_ii,"aw",@nobits
	.sectionflags	@""
	.align	16
	.zero		1024


//--------------------- .nv.shared.reserved.0     --------------------------
	.section	.nv.shared.reserved.0,"aw",@nobits
	.weak		__nv_reservedSMEM_offset_0_alias
	.size		__nv_reservedSMEM_offset_0_alias, 0, 64
	.other		__nv_reservedSMEM_offset_0_alias,@"STO_CUDA_RESERVED_SHARED STV_DEFAULT"
__nv_reservedSMEM_offset_0_alias:
	.zero		0
	.zero		64


//--------------------- .nv.shared._Z10prefixscanPiS_i --------------------------
	.section	.nv.shared._Z10prefixscanPiS_i,"aw",@nobits
	.sectionflags	@""
	.align	16
	.zero		1024


//--------------------- .nv.shared._Z9histogramPiS_iii --------------------------
	.section	.nv.shared._Z9histogramPiS_iii,"aw",@nobits
	.sectionflags	@""
	.align	16
	.zero		1024


//--------------------- .nv.constant0._Z7ReorderPiS_S_ii --------------------------
	.section	.nv.constant0._Z7ReorderPiS_S_ii,"a",@progbits
	.sectionflags	@""
	.align	4
.nv.constant0._Z7ReorderPiS_S_ii:
	.zero		928


//--------------------- .nv.constant0._Z10prefixscanPiS_i --------------------------
	.section	.nv.constant0._Z10prefixscanPiS_i,"a",@progbits
	.sectionflags	@""
	.align	4
.nv.constant0._Z10prefixscanPiS_i:
	.zero		916


//--------------------- .nv.constant0._Z9histogramPiS_iii --------------------------
	.section	.nv.constant0._Z9histogramPiS_iii,"a",@progbits
	.sectionflags	@""
	.align	4
.nv.constant0._Z9histogramPiS_iii:
	.zero		924


//--------------------- SYMBOLS --------------------------

	.type		.nv.reservedSmem.offset0,@object
	.size		.nv.reservedSmem.offset0,0x4
	.type		.nv.reservedSmem.cap,@object
	.size		.nv.reservedSmem.cap,0x4
